//
// Generated by NVIDIA NVVM Compiler
//
// Compiler Build ID: CL-36424714
// Cuda compilation tools, release 13.0, V13.0.88
// Based on NVVM 20.0.0
//

.version 9.0
.target sm_100
.address_size 64

	// .globl	_Z8find_oddiPiS_

.visible .entry _Z8find_oddiPiS_(
	.param .u32 _Z8find_oddiPiS__param_0,
	.param .u64 .ptr .align 1 _Z8find_oddiPiS__param_1,
	.param .u64 .ptr .align 1 _Z8find_oddiPiS__param_2
)
{
	.reg .pred 	%p<4>;
	.reg .b32 	%r<14>;
	.reg .b64 	%rd<8>;

	ld.param.u32 	%r6, [_Z8find_oddiPiS__param_0];
	ld.param.u64 	%rd3, [_Z8find_oddiPiS__param_1];
	ld.param.u64 	%rd4, [_Z8find_oddiPiS__param_2];
	mov.u32 	%r7, %ctaid.x;
	mov.u32 	%r1, %ntid.x;
	mov.u32 	%r8, %tid.x;
	mad.lo.s32 	%r13, %r7, %r1, %r8;
	setp.ge.s32 	%p1, %r13, %r6;
	@%p1 bra 	$L__BB0_3;
	mov.u32 	%r9, %nctaid.x;
	mul.lo.s32 	%r3, %r1, %r9;
	cvta.to.global.u64 	%rd1, %rd3;
	cvta.to.global.u64 	%rd2, %rd4;
$L__BB0_2:
	mul.wide.s32 	%rd5, %r13, 4;
	add.s64 	%rd6, %rd2, %rd5;
	add.s64 	%rd7, %rd1, %rd5;
	ld.global.u32 	%r10, [%rd7];
	and.b32  	%r11, %r10, -2147483647;
	setp.eq.s32 	%p2, %r11, 1;
	selp.b32 	%r12, %r10, 0, %p2;
	st.global.u32 	[%rd6], %r12;
	add.s32 	%r13, %r13, %r3;
	setp.lt.s32 	%p3, %r13, %r6;
	@%p3 bra 	$L__BB0_2;
$L__BB0_3:
	ret;

}


// ===== COMPILED SASS (sm_100) =====

	.target	sm_100

	.elftype	@"ET_EXEC"


//--------------------- .note.nv.tkinfo           --------------------------
	.section	.note.nv.tkinfo,"",@"SHT_NOTE"
	.sectionflags	@"SHF_NOTE_NV_TKINFO"
	.tkinfo
        /*0018*/ 	.word	0x00000002
        /*0030*/ 	.string	""
        /*0030*/ 	.string	"ptxas"
        /*0030*/ 	.string	"Cuda compilation tools, release 13.0, V13.0.88"
        /*0030*/ 	.string	"Build cuda_13.0.r13.0/compiler.36424714_0"
        /*0030*/ 	.string	"-arch sm_100 -m 64 "



//--------------------- .note.nv.cuinfo           --------------------------
	.section	.note.nv.cuinfo,"",@"SHT_NOTE"
	.sectionflags	@"SHF_NOTE_NV_CUINFO"
        /*0018*/ 	.short	0x0002
        /*001a*/ 	.short	0x0064
        /*001c*/ 	.short	0x0082
	.zero		2


//--------------------- .nv.info                  --------------------------
	.section	.nv.info,"",@"SHT_CUDA_INFO"
	.align	4


	//----- nvinfo : EIATTR_REGCOUNT
	.align		4
        /*0000*/ 	.byte	0x04, 0x2f
        /*0002*/ 	.short	(.L_1 - .L_0)
	.align		4
.L_0:
        /*0004*/ 	.word	index@(_Z8find_oddiPiS_)
        /*0008*/ 	.word	0x00000010


	//----- nvinfo : EIATTR_FRAME_SIZE
	.align		4
.L_1:
        /*000c*/ 	.byte	0x04, 0x11
        /*000e*/ 	.short	(.L_3 - .L_2)
	.align		4
.L_2:
        /*0010*/ 	.word	index@(_Z8find_oddiPiS_)
        /*0014*/ 	.word	0x00000000


	//----- nvinfo : EIATTR_MIN_STACK_SIZE
	.align		4
.L_3:
        /*0018*/ 	.byte	0x04, 0x12
        /*001a*/ 	.short	(.L_5 - .L_4)
	.align		4
.L_4:
        /*001c*/ 	.word	index@(_Z8find_oddiPiS_)
        /*0020*/ 	.word	0x00000000
.L_5:


//--------------------- .nv.compat                --------------------------
	.section	.nv.compat,"",@"SHT_CUDA_COMPAT_INFO"
	.align	4
        /*0000*/ 	.byte	0x02, 0x09, 0x00, 0x00, 0x02, 0x02, 0x01, 0x00, 0x02, 0x05, 0x05, 0x00, 0x03, 0x07, 0x01, 0x01
        /*0010*/ 	.byte	0x02, 0x03, 0x00, 0x00, 0x02, 0x06, 0x01, 0x00, 0x04, 0x0b, 0x08, 0x00, 0x09, 0x00, 0x00, 0x00
        /*0020*/ 	.byte	0x00, 0x00, 0x00, 0x00


//--------------------- .nv.info._Z8find_oddiPiS_ --------------------------
	.section	.nv.info._Z8find_oddiPiS_,"",@"SHT_CUDA_INFO"
	.sectionflags	@""
	.align	4


	//----- nvinfo : EIATTR_CUDA_API_VERSION
	.align		4
        /*0000*/ 	.byte	0x04, 0x37
        /*0002*/ 	.short	(.L_7 - .L_6)
.L_6:
        /*0004*/ 	.word	0x00000082


	//----- nvinfo : EIATTR_KPARAM_INFO
	.align		4
.L_7:
        /*0008*/ 	.byte	0x04, 0x17
        /*000a*/ 	.short	(.L_9 - .L_8)
.L_8:
        /*000c*/ 	.word	0x00000000
        /*0010*/ 	.short	0x0002
        /*0012*/ 	.short	0x0010
        /*0014*/ 	.byte	0x00, 0xf5, 0x21, 0x00


	//----- nvinfo : EIATTR_KPARAM_INFO
	.align		4
.L_9:
        /*0018*/ 	.byte	0x04, 0x17
        /*001a*/ 	.short	(.L_11 - .L_10)
.L_10:
        /*001c*/ 	.word	0x00000000
        /*0020*/ 	.short	0x0001
        /*0022*/ 	.short	0x0008
        /*0024*/ 	.byte	0x00, 0xf5, 0x21, 0x00


	//----- nvinfo : EIATTR_KPARAM_INFO
	.align		4
.L_11:
        /*0028*/ 	.byte	0x04, 0x17
        /*002a*/ 	.short	(.L_13 - .L_12)
.L_12:
        /*002c*/ 	.word	0x00000000
        /*0030*/ 	.short	0x0000
        /*0032*/ 	.short	0x0000
        /*0034*/ 	.byte	0x00, 0xf0, 0x11, 0x00


	//----- nvinfo : EIATTR_SPARSE_MMA_MASK
	.align		4
.L_13:
        /*0038*/ 	.byte	0x03, 0x50
        /*003a*/ 	.short	0x0000


	//----- nvinfo : EIATTR_MAXREG_COUNT
	.align		4
        /*003c*/ 	.byte	0x03, 0x1b
        /*003e*/ 	.short	0x00ff


	//----- nvinfo : EIATTR_MERCURY_ISA_VERSION
	.align		4
        /*0040*/ 	.byte	0x03, 0x5f
        /*0042*/ 	.short	0x0101


	//----- nvinfo : EIATTR_VRC_CTA_INIT_COUNT
	.align		4
        /*0044*/ 	.byte	0x02, 0x4a
	.zero		1
	.zero		1


	//----- nvinfo : EIATTR_EXIT_INSTR_OFFSETS
	.align		4
        /*0048*/ 	.byte	0x04, 0x1c
        /*004a*/ 	.short	(.L_15 - .L_14)


	//   ....[0]....
.L_14:
        /*004c*/ 	.word	0x00000070


	//   ....[1]....
        /*0050*/ 	.word	0x00000170


	//----- nvinfo : EIATTR_CRS_STACK_SIZE
	.align		4
.L_15:
        /*0054*/ 	.byte	0x04, 0x1e
        /*0056*/ 	.short	(.L_17 - .L_16)
.L_16:
        /*0058*/ 	.word	0x00000000


	//----- nvinfo : EIATTR_CBANK_PARAM_SIZE
	.align		4
.L_17:
        /*005c*/ 	.byte	0x03, 0x19
        /*005e*/ 	.short	0x0018


	//----- nvinfo : EIATTR_PARAM_CBANK
	.align		4
        /*0060*/ 	.byte	0x04, 0x0a
        /*0062*/ 	.short	(.L_19 - .L_18)
	.align		4
.L_18:
        /*0064*/ 	.word	index@(.nv.constant0._Z8find_oddiPiS_)
        /*0068*/ 	.short	0x0380
        /*006a*/ 	.short	0x0018


	//----- nvinfo : EIATTR_SW_WAR
	.align		4
.L_19:
        /*006c*/ 	.byte	0x04, 0x36
        /*006e*/ 	.short	(.L_21 - .L_20)
.L_20:
        /*0070*/ 	.word	0x00000008
.L_21:


//--------------------- .nv.callgraph             --------------------------
	.section	.nv.callgraph,"",@"SHT_CUDA_CALLGRAPH"
	.align	4
	.sectionentsize	8
	.align		4
        /*0000*/ 	.word	0x00000000
	.align		4
        /*0004*/ 	.word	0xffffffff
	.align		4
        /*0008*/ 	.word	0x00000000
	.align		4
        /*000c*/ 	.word	0xfffffffe
	.align		4
        /*0010*/ 	.word	0x00000000
	.align		4
        /*0014*/ 	.word	0xfffffffd
	.align		4
        /*0018*/ 	.word	0x00000000
	.align		4
        /*001c*/ 	.word	0xfffffffc


//--------------------- .text._Z8find_oddiPiS_    --------------------------
	.section	.text._Z8find_oddiPiS_,"ax",@progbits
	.align	128
        .global         _Z8find_oddiPiS_
        .type           _Z8find_oddiPiS_,@function
        .size           _Z8find_oddiPiS_,(.L_x_2 - _Z8find_oddiPiS_)
        .other          _Z8find_oddiPiS_,@"STO_CUDA_ENTRY STV_DEFAULT"
_Z8find_oddiPiS_:
.text._Z8find_oddiPiS_:
[----:B------:R-:W-:Y:S01]  /*0000*/  LDC R1, c[0x0][0x37c] ;  /* 0x0000df00ff017b82 */ /* 0x000fe20000000800 */
[----:B------:R-:W0:Y:S07]  /*0010*/  S2R R0, SR_TID.X ;  /* 0x0000000000007919 */ /* 0x000e2e0000002100 */
[----:B------:R-:W0:Y:S01]  /*0020*/  S2UR UR4, SR_CTAID.X ;  /* 0x00000000000479c3 */ /* 0x000e220000002500 */
[----:B------:R-:W1:Y:S07]  /*0030*/  LDCU UR5, c[0x0][0x380] ;  /* 0x00007000ff0577ac */ /* 0x000e6e0008000800 */
[----:B------:R-:W0:Y:S02]  /*0040*/  LDC R11, c[0x0][0x360] ;  /* 0x0000d800ff0b7b82 */ /* 0x000e240000000800 */
[----:B0-----:R-:W-:-:S05]  /*0050*/  IMAD R0, R11, UR4, R0 ;  /* 0x000000040b007c24 */ /* 0x001fca000f8e0200 */
[----:B-1----:R-:W-:-:S13]  /*0060*/  ISETP.GE.AND P0, PT, R0, UR5, PT ;  /* 0x0000000500007c0c */ /* 0x002fda000bf06270 */
[----:B------:R-:W-:Y:S05]  /*0070*/  @P0 EXIT ;  /* 0x000000000000094d */ /* 0x000fea0003800000 */
[----:B------:R-:W0:Y:S01]  /*0080*/  LDC.64 R6, c[0x0][0x390] ;  /* 0x0000e400ff067b82 */ /* 0x000e220000000a00 */
[----:B------:R-:W1:Y:S01]  /*0090*/  LDCU UR4, c[0x0][0x370] ;  /* 0x00006e00ff0477ac */ /* 0x000e620008000800 */
[----:B------:R-:W2:Y:S06]  /*00a0*/  LDCU.64 UR6, c[0x0][0x358] ;  /* 0x00006b00ff0677ac */ /* 0x000eac0008000a00 */
[----:B------:R-:W3:Y:S01]  /*00b0*/  LDC.64 R8, c[0x0][0x388] ;  /* 0x0000e200ff087b82 */ /* 0x000ee20000000a00 */
[----:B-1----:R-:W-:-:S07]  /*00c0*/  IMAD R11, R11, UR4, RZ ;  /* 0x000000040b0b7c24 */ /* 0x002fce000f8e02ff */
.L_x_0:
[----:B---3--:R-:W-:-:S06]  /*00d0*/  IMAD.WIDE R4, R0, 0x4, R8 ;  /* 0x0000000400047825 */ /* 0x008fcc00078e0208 */
[----:B--2---:R-:W2:Y:S02]  /*00e0*/  LDG.E R4, desc[UR6][R4.64] ;  /* 0x0000000604047981 */ /* 0x004ea4000c1e1900 */
[----:B-12---:R-:W-:-:S04]  /*00f0*/  LOP3.LUT R2, R4, 0x80000001, RZ, 0xc0, !PT ;  /* 0x8000000104027812 */ /* 0x006fc800078ec0ff */
[----:B------:R-:W-:Y:S01]  /*0100*/  ISETP.NE.AND P0, PT, R2, 0x1, PT ;  /* 0x000000010200780c */ /* 0x000fe20003f05270 */
[----:B0-----:R-:W-:Y:S01]  /*0110*/  IMAD.WIDE R2, R0, 0x4, R6 ;  /* 0x0000000400027825 */ /* 0x001fe200078e0206 */
[----:B------:R-:W-:Y:S02]  /*0120*/  IADD3 R0, PT, PT, R11, R0, RZ ;  /* 0x000000000b007210 */ /* 0x000fe40007ffe0ff */
[----:B------:R-:W-:Y:S02]  /*0130*/  SEL R13, R4, RZ, !P0 ;  /* 0x000000ff040d7207 */ /* 0x000fe40004000000 */
[----:B------:R-:W-:-:S03]  /*0140*/  ISETP.GE.AND P0, PT, R0, UR5, PT ;  /* 0x0000000500007c0c */ /* 0x000fc6000bf06270 */
[----:B------:R1:W-:Y:S10]  /*0150*/  STG.E desc[UR6][R2.64], R13 ;  /* 0x0000000d02007986 */ /* 0x0003f4000c101906 */
[----:B------:R-:W-:Y:S05]  /*0160*/  @!P0 BRA `(.L_x_0) ;  /* 0xfffffffc00d88947 */ /* 0x000fea000383ffff */
[----:B------:R-:W-:Y:S05]  /*0170*/  EXIT ;  /* 0x000000000000794d */ /* 0x000fea0003800000 */
.L_x_1:
[----:B------:R-:W-:-:S00]  /*0180*/  BRA `(.L_x_1) ;  /* 0xfffffffc00fc7947 */ /* 0x000fc0000383ffff */
[----:B------:R-:W-:-:S00]  /*0190*/  NOP ;  /* 0x0000000000007918 */ /* 0x000fc00000000000 */
        /* <DEDUP_REMOVED lines=14> */
.L_x_2:


//--------------------- .nv.shared.reserved.0     --------------------------
	.section	.nv.shared.reserved.0,"aw",@nobits
	.weak		__nv_reservedSMEM_offset_0_alias
	.size		__nv_reservedSMEM_offset_0_alias, 0, 64
	.other		__nv_reservedSMEM_offset_0_alias,@"STO_CUDA_RESERVED_SHARED STV_DEFAULT"
__nv_reservedSMEM_offset_0_alias:
	.zero		0
	.zero		64


//--------------------- .nv.constant0._Z8find_oddiPiS_ --------------------------
	.section	.nv.constant0._Z8find_oddiPiS_,"a",@progbits
	.sectionflags	@""
	.align	4
.nv.constant0._Z8find_oddiPiS_:
	.zero		920


//--------------------- SYMBOLS --------------------------

	.type		.nv.reservedSmem.offset0,@object
	.size		.nv.reservedSmem.offset0,0x4
